//
// Generated by NVIDIA NVVM Compiler
//
// Compiler Build ID: CL-36424714
// Cuda compilation tools, release 13.0, V13.0.88
// Based on NVVM 20.0.0
//

.version 9.0
.target sm_100
.address_size 64

	// .globl	_Z18cuda_diffusion2d_0PfS_iifff

.visible .entry _Z18cuda_diffusion2d_0PfS_iifff(
	.param .u64 .ptr .align 1 _Z18cuda_diffusion2d_0PfS_iifff_param_0,
	.param .u64 .ptr .align 1 _Z18cuda_diffusion2d_0PfS_iifff_param_1,
	.param .u32 _Z18cuda_diffusion2d_0PfS_iifff_param_2,
	.param .u32 _Z18cuda_diffusion2d_0PfS_iifff_param_3,
	.param .f32 _Z18cuda_diffusion2d_0PfS_iifff_param_4,
	.param .f32 _Z18cuda_diffusion2d_0PfS_iifff_param_5,
	.param .f32 _Z18cuda_diffusion2d_0PfS_iifff_param_6
)
{
	.reg .pred 	%p<7>;
	.reg .b32 	%r<17>;
	.reg .b32 	%f<14>;
	.reg .b64 	%rd<12>;

	ld.param.u64 	%rd1, [_Z18cuda_diffusion2d_0PfS_iifff_param_0];
	ld.param.u64 	%rd2, [_Z18cuda_diffusion2d_0PfS_iifff_param_1];
	ld.param.u32 	%r5, [_Z18cuda_diffusion2d_0PfS_iifff_param_2];
	ld.param.u32 	%r4, [_Z18cuda_diffusion2d_0PfS_iifff_param_3];
	ld.param.f32 	%f1, [_Z18cuda_diffusion2d_0PfS_iifff_param_4];
	ld.param.f32 	%f2, [_Z18cuda_diffusion2d_0PfS_iifff_param_5];
	ld.param.f32 	%f3, [_Z18cuda_diffusion2d_0PfS_iifff_param_6];
	mov.u32 	%r6, %ntid.y;
	mov.u32 	%r7, %ctaid.y;
	mov.u32 	%r8, %tid.y;
	mad.lo.s32 	%r1, %r6, %r7, %r8;
	mov.u32 	%r9, %ntid.x;
	mov.u32 	%r10, %ctaid.x;
	mov.u32 	%r11, %tid.x;
	mad.lo.s32 	%r12, %r9, %r10, %r11;
	setp.lt.s32 	%p1, %r12, 1;
	add.s32 	%r13, %r5, -1;
	setp.ge.s32 	%p2, %r12, %r13;
	or.pred  	%p3, %p1, %p2;
	@%p3 bra 	$L__BB0_3;
	setp.eq.s32 	%p4, %r1, 0;
	add.s32 	%r14, %r4, -1;
	setp.ge.s32 	%p5, %r1, %r14;
	or.pred  	%p6, %p4, %p5;
	@%p6 bra 	$L__BB0_3;
	cvta.to.global.u64 	%rd3, %rd1;
	mad.lo.s32 	%r15, %r5, %r1, %r12;
	mul.wide.s32 	%rd4, %r15, 4;
	add.s64 	%rd5, %rd3, %rd4;
	ld.global.f32 	%f4, [%rd5];
	ld.global.f32 	%f5, [%rd5+-4];
	ld.global.f32 	%f6, [%rd5+4];
	sub.s32 	%r16, %r15, %r5;
	mul.wide.s32 	%rd6, %r16, 4;
	add.s64 	%rd7, %rd3, %rd6;
	ld.global.f32 	%f7, [%rd7];
	mul.wide.s32 	%rd8, %r5, 4;
	add.s64 	%rd9, %rd5, %rd8;
	ld.global.f32 	%f8, [%rd9];
	add.f32 	%f9, %f5, %f6;
	add.f32 	%f10, %f7, %f8;
	mul.f32 	%f11, %f2, %f10;
	fma.rn.f32 	%f12, %f1, %f9, %f11;
	fma.rn.f32 	%f13, %f3, %f4, %f12;
	cvta.to.global.u64 	%rd10, %rd2;
	add.s64 	%rd11, %rd10, %rd4;
	st.global.f32 	[%rd11], %f13;
$L__BB0_3:
	ret;

}


// ===== COMPILED SASS (sm_100) =====

	.target	sm_100

	.elftype	@"ET_EXEC"


//--------------------- .note.nv.tkinfo           --------------------------
	.section	.note.nv.tkinfo,"",@"SHT_NOTE"
	.sectionflags	@"SHF_NOTE_NV_TKINFO"
	.tkinfo
        /*0018*/ 	.word	0x00000002
        /*0030*/ 	.string	""
        /*0030*/ 	.string	"ptxas"
        /*0030*/ 	.string	"Cuda compilation tools, release 13.0, V13.0.88"
        /*0030*/ 	.string	"Build cuda_13.0.r13.0/compiler.36424714_0"
        /*0030*/ 	.string	"-arch sm_100 -m 64 "



//--------------------- .note.nv.cuinfo           --------------------------
	.section	.note.nv.cuinfo,"",@"SHT_NOTE"
	.sectionflags	@"SHF_NOTE_NV_CUINFO"
        /*0018*/ 	.short	0x0002
        /*001a*/ 	.short	0x0064
        /*001c*/ 	.short	0x0082
	.zero		2


//--------------------- .nv.info                  --------------------------
	.section	.nv.info,"",@"SHT_CUDA_INFO"
	.align	4


	//----- nvinfo : EIATTR_REGCOUNT
	.align		4
        /*0000*/ 	.byte	0x04, 0x2f
        /*0002*/ 	.short	(.L_1 - .L_0)
	.align		4
.L_0:
        /*0004*/ 	.word	index@(_Z18cuda_diffusion2d_0PfS_iifff)
        /*0008*/ 	.word	0x00000010


	//----- nvinfo : EIATTR_FRAME_SIZE
	.align		4
.L_1:
        /*000c*/ 	.byte	0x04, 0x11
        /*000e*/ 	.short	(.L_3 - .L_2)
	.align		4
.L_2:
        /*0010*/ 	.word	index@(_Z18cuda_diffusion2d_0PfS_iifff)
        /*0014*/ 	.word	0x00000000


	//----- nvinfo : EIATTR_MIN_STACK_SIZE
	.align		4
.L_3:
        /*0018*/ 	.byte	0x04, 0x12
        /*001a*/ 	.short	(.L_5 - .L_4)
	.align		4
.L_4:
        /*001c*/ 	.word	index@(_Z18cuda_diffusion2d_0PfS_iifff)
        /*0020*/ 	.word	0x00000000
.L_5:


//--------------------- .nv.compat                --------------------------
	.section	.nv.compat,"",@"SHT_CUDA_COMPAT_INFO"
	.align	4
        /*0000*/ 	.byte	0x02, 0x09, 0x00, 0x00, 0x02, 0x02, 0x01, 0x00, 0x02, 0x05, 0x05, 0x00, 0x03, 0x07, 0x01, 0x01
        /*0010*/ 	.byte	0x02, 0x03, 0x00, 0x00, 0x02, 0x06, 0x01, 0x00, 0x04, 0x0b, 0x08, 0x00, 0x09, 0x00, 0x00, 0x00
        /*0020*/ 	.byte	0x00, 0x00, 0x00, 0x00


//--------------------- .nv.info._Z18cuda_diffusion2d_0PfS_iifff --------------------------
	.section	.nv.info._Z18cuda_diffusion2d_0PfS_iifff,"",@"SHT_CUDA_INFO"
	.sectionflags	@""
	.align	4


	//----- nvinfo : EIATTR_CUDA_API_VERSION
	.align		4
        /*0000*/ 	.byte	0x04, 0x37
        /*0002*/ 	.short	(.L_7 - .L_6)
.L_6:
        /*0004*/ 	.word	0x00000082


	//----- nvinfo : EIATTR_KPARAM_INFO
	.align		4
.L_7:
        /*0008*/ 	.byte	0x04, 0x17
        /*000a*/ 	.short	(.L_9 - .L_8)
.L_8:
        /*000c*/ 	.word	0x00000000
        /*0010*/ 	.short	0x0006
        /*0012*/ 	.short	0x0020
        /*0014*/ 	.byte	0x00, 0xf0, 0x11, 0x00


	//----- nvinfo : EIATTR_KPARAM_INFO
	.align		4
.L_9:
        /*0018*/ 	.byte	0x04, 0x17
        /*001a*/ 	.short	(.L_11 - .L_10)
.L_10:
        /*001c*/ 	.word	0x00000000
        /*0020*/ 	.short	0x0005
        /*0022*/ 	.short	0x001c
        /*0024*/ 	.byte	0x00, 0xf0, 0x11, 0x00


	//----- nvinfo : EIATTR_KPARAM_INFO
	.align		4
.L_11:
        /*0028*/ 	.byte	0x04, 0x17
        /*002a*/ 	.short	(.L_13 - .L_12)
.L_12:
        /*002c*/ 	.word	0x00000000
        /*0030*/ 	.short	0x0004
        /*0032*/ 	.short	0x0018
        /*0034*/ 	.byte	0x00, 0xf0, 0x11, 0x00


	//----- nvinfo : EIATTR_KPARAM_INFO
	.align		4
.L_13:
        /*0038*/ 	.byte	0x04, 0x17
        /*003a*/ 	.short	(.L_15 - .L_14)
.L_14:
        /*003c*/ 	.word	0x00000000
        /*0040*/ 	.short	0x0003
        /*0042*/ 	.short	0x0014
        /*0044*/ 	.byte	0x00, 0xf0, 0x11, 0x00


	//----- nvinfo : EIATTR_KPARAM_INFO
	.align		4
.L_15:
        /*0048*/ 	.byte	0x04, 0x17
        /*004a*/ 	.short	(.L_17 - .L_16)
.L_16:
        /*004c*/ 	.word	0x00000000
        /*0050*/ 	.short	0x0002
        /*0052*/ 	.short	0x0010
        /*0054*/ 	.byte	0x00, 0xf0, 0x11, 0x00


	//----- nvinfo : EIATTR_KPARAM_INFO
	.align		4
.L_17:
        /*0058*/ 	.byte	0x04, 0x17
        /*005a*/ 	.short	(.L_19 - .L_18)
.L_18:
        /*005c*/ 	.word	0x00000000
        /*0060*/ 	.short	0x0001
        /*0062*/ 	.short	0x0008
        /*0064*/ 	.byte	0x00, 0xf5, 0x21, 0x00


	//----- nvinfo : EIATTR_KPARAM_INFO
	.align		4
.L_19:
        /*0068*/ 	.byte	0x04, 0x17
        /*006a*/ 	.short	(.L_21 - .L_20)
.L_20:
        /*006c*/ 	.word	0x00000000
        /*0070*/ 	.short	0x0000
        /*0072*/ 	.short	0x0000
        /*0074*/ 	.byte	0x00, 0xf5, 0x21, 0x00


	//----- nvinfo : EIATTR_SPARSE_MMA_MASK
	.align		4
.L_21:
        /*0078*/ 	.byte	0x03, 0x50
        /*007a*/ 	.short	0x0000


	//----- nvinfo : EIATTR_MAXREG_COUNT
	.align		4
        /*007c*/ 	.byte	0x03, 0x1b
        /*007e*/ 	.short	0x00ff


	//----- nvinfo : EIATTR_MERCURY_ISA_VERSION
	.align		4
        /*0080*/ 	.byte	0x03, 0x5f
        /*0082*/ 	.short	0x0101


	//----- nvinfo : EIATTR_VRC_CTA_INIT_COUNT
	.align		4
        /*0084*/ 	.byte	0x02, 0x4a
	.zero		1
	.zero		1


	//----- nvinfo : EIATTR_EXIT_INSTR_OFFSETS
	.align		4
        /*0088*/ 	.byte	0x04, 0x1c
        /*008a*/ 	.short	(.L_23 - .L_22)


	//   ....[0]....
.L_22:
        /*008c*/ 	.word	0x000000d0


	//   ....[1]....
        /*0090*/ 	.word	0x00000120


	//   ....[2]....
        /*0094*/ 	.word	0x00000290


	//----- nvinfo : EIATTR_CBANK_PARAM_SIZE
	.align		4
.L_23:
        /*0098*/ 	.byte	0x03, 0x19
        /*009a*/ 	.short	0x0024


	//----- nvinfo : EIATTR_PARAM_CBANK
	.align		4
        /*009c*/ 	.byte	0x04, 0x0a
        /*009e*/ 	.short	(.L_25 - .L_24)
	.align		4
.L_24:
        /*00a0*/ 	.word	index@(.nv.constant0._Z18cuda_diffusion2d_0PfS_iifff)
        /*00a4*/ 	.short	0x0380
        /*00a6*/ 	.short	0x0024


	//----- nvinfo : EIATTR_SW_WAR
	.align		4
.L_25:
        /*00a8*/ 	.byte	0x04, 0x36
        /*00aa*/ 	.short	(.L_27 - .L_26)
.L_26:
        /*00ac*/ 	.word	0x00000008
.L_27:


//--------------------- .nv.callgraph             --------------------------
	.section	.nv.callgraph,"",@"SHT_CUDA_CALLGRAPH"
	.align	4
	.sectionentsize	8
	.align		4
        /*0000*/ 	.word	0x00000000
	.align		4
        /*0004*/ 	.word	0xffffffff
	.align		4
        /*0008*/ 	.word	0x00000000
	.align		4
        /*000c*/ 	.word	0xfffffffe
	.align		4
        /*0010*/ 	.word	0x00000000
	.align		4
        /*0014*/ 	.word	0xfffffffd
	.align		4
        /*0018*/ 	.word	0x00000000
	.align		4
        /*001c*/ 	.word	0xfffffffc


//--------------------- .text._Z18cuda_diffusion2d_0PfS_iifff --------------------------
	.section	.text._Z18cuda_diffusion2d_0PfS_iifff,"ax",@progbits
	.align	128
        .global         _Z18cuda_diffusion2d_0PfS_iifff
        .type           _Z18cuda_diffusion2d_0PfS_iifff,@function
        .size           _Z18cuda_diffusion2d_0PfS_iifff,(.L_x_1 - _Z18cuda_diffusion2d_0PfS_iifff)
        .other          _Z18cuda_diffusion2d_0PfS_iifff,@"STO_CUDA_ENTRY STV_DEFAULT"
_Z18cuda_diffusion2d_0PfS_iifff:
.text._Z18cuda_diffusion2d_0PfS_iifff:
[----:B------:R-:W-:Y:S01]  /*0000*/  LDC R1, c[0x0][0x37c] ;  /* 0x0000df00ff017b82 */ /* 0x000fe20000000800 */
[----:B------:R-:W0:Y:S07]  /*0010*/  S2R R3, SR_CTAID.X ;  /* 0x0000000000037919 */ /* 0x000e2e0000002500 */
[----:B------:R-:W1:Y:S01]  /*0020*/  LDC R6, c[0x0][0x390] ;  /* 0x0000e400ff067b82 */ /* 0x000e620000000800 */
[----:B------:R-:W2:Y:S01]  /*0030*/  LDCU UR4, c[0x0][0x364] ;  /* 0x00006c80ff0477ac */ /* 0x000ea20008000800 */
[----:B------:R-:W0:Y:S01]  /*0040*/  S2R R0, SR_TID.X ;  /* 0x0000000000007919 */ /* 0x000e220000002100 */
[----:B------:R-:W0:Y:S01]  /*0050*/  LDCU UR5, c[0x0][0x360] ;  /* 0x00006c00ff0577ac */ /* 0x000e220008000800 */
[----:B------:R-:W2:Y:S01]  /*0060*/  S2R R2, SR_CTAID.Y ;  /* 0x0000000000027919 */ /* 0x000ea20000002600 */
[----:B------:R-:W2:Y:S01]  /*0070*/  S2R R5, SR_TID.Y ;  /* 0x0000000000057919 */ /* 0x000ea20000002200 */
[----:B0-----:R-:W-:Y:S01]  /*0080*/  IMAD R3, R3, UR5, R0 ;  /* 0x0000000503037c24 */ /* 0x001fe2000f8e0200 */
[----:B-1----:R-:W-:-:S04]  /*0090*/  IADD3 R0, PT, PT, R6, -0x1, RZ ;  /* 0xffffffff06007810 */ /* 0x002fc80007ffe0ff */
[----:B------:R-:W-:Y:S01]  /*00a0*/  ISETP.GE.AND P0, PT, R3, R0, PT ;  /* 0x000000000300720c */ /* 0x000fe20003f06270 */
[----:B--2---:R-:W-:-:S03]  /*00b0*/  IMAD R0, R2, UR4, R5 ;  /* 0x0000000402007c24 */ /* 0x004fc6000f8e0205 */
[----:B------:R-:W-:-:S13]  /*00c0*/  ISETP.LT.OR P0, PT, R3, 0x1, P0 ;  /* 0x000000010300780c */ /* 0x000fda0000701670 */
[----:B------:R-:W-:Y:S05]  /*00d0*/  @P0 EXIT ;  /* 0x000000000000094d */ /* 0x000fea0003800000 */
[----:B------:R-:W0:Y:S02]  /*00e0*/  LDCU UR4, c[0x0][0x394] ;  /* 0x00007280ff0477ac */ /* 0x000e240008000800 */
[----:B0-----:R-:W-:-:S06]  /*00f0*/  UIADD3 UR4, UPT, UPT, UR4, -0x1, URZ ;  /* 0xffffffff04047890 */ /* 0x001fcc000fffe0ff */
[----:B------:R-:W-:-:S04]  /*0100*/  ISETP.GE.AND P0, PT, R0, UR4, PT ;  /* 0x0000000400007c0c */ /* 0x000fc8000bf06270 */
[----:B------:R-:W-:-:S13]  /*0110*/  ISETP.EQ.OR P0, PT, R0, RZ, P0 ;  /* 0x000000ff0000720c */ /* 0x000fda0000702670 */
[----:B------:R-:W-:Y:S05]  /*0120*/  @P0 EXIT ;  /* 0x000000000000094d */ /* 0x000fea0003800000 */
[----:B------:R-:W0:Y:S01]  /*0130*/  LDC.64 R4, c[0x0][0x380] ;  /* 0x0000e000ff047b82 */ /* 0x000e220000000a00 */
[----:B------:R-:W1:Y:S01]  /*0140*/  LDCU.64 UR4, c[0x0][0x358] ;  /* 0x00006b00ff0477ac */ /* 0x000e620008000a00 */
[-C--:B------:R-:W-:Y:S01]  /*0150*/  IMAD R11, R0, R6.reuse, R3 ;  /* 0x00000006000b7224 */ /* 0x080fe200078e0203 */
[----:B------:R-:W2:Y:S04]  /*0160*/  LDCU.64 UR6, c[0x0][0x398] ;  /* 0x00007300ff0677ac */ /* 0x000ea80008000a00 */
[C---:B------:R-:W-:Y:S01]  /*0170*/  IADD3 R7, PT, PT, R11.reuse, -R6, RZ ;  /* 0x800000060b077210 */ /* 0x040fe20007ffe0ff */
[----:B------:R-:W3:Y:S01]  /*0180*/  LDC.64 R8, c[0x0][0x388] ;  /* 0x0000e200ff087b82 */ /* 0x000ee20000000a00 */
[----:B------:R-:W4:Y:S01]  /*0190*/  LDCU UR8, c[0x0][0x3a0] ;  /* 0x00007400ff0877ac */ /* 0x000f220008000800 */
[----:B0-----:R-:W-:-:S04]  /*01a0*/  IMAD.WIDE R2, R11, 0x4, R4 ;  /* 0x000000040b027825 */ /* 0x001fc800078e0204 */
[----:B------:R-:W-:Y:S01]  /*01b0*/  IMAD.WIDE R4, R7, 0x4, R4 ;  /* 0x0000000407047825 */ /* 0x000fe200078e0204 */
[----:B-1----:R-:W5:Y:S03]  /*01c0*/  LDG.E R10, desc[UR4][R2.64+-0x4] ;  /* 0xfffffc04020a7981 */ /* 0x002f66000c1e1900 */
[----:B------:R-:W-:Y:S01]  /*01d0*/  IMAD.WIDE R6, R6, 0x4, R2 ;  /* 0x0000000406067825 */ /* 0x000fe200078e0202 */
[----:B------:R-:W5:Y:S04]  /*01e0*/  LDG.E R13, desc[UR4][R2.64+0x4] ;  /* 0x00000404020d7981 */ /* 0x000f68000c1e1900 */
[----:B------:R-:W2:Y:S04]  /*01f0*/  LDG.E R4, desc[UR4][R4.64] ;  /* 0x0000000404047981 */ /* 0x000ea8000c1e1900 */
[----:B------:R-:W2:Y:S04]  /*0200*/  LDG.E R7, desc[UR4][R6.64] ;  /* 0x0000000406077981 */ /* 0x000ea8000c1e1900 */
[----:B------:R-:W4:Y:S01]  /*0210*/  LDG.E R0, desc[UR4][R2.64] ;  /* 0x0000000402007981 */ /* 0x000f22000c1e1900 */
[----:B-----5:R-:W-:Y:S01]  /*0220*/  FADD R10, R10, R13 ;  /* 0x0000000d0a0a7221 */ /* 0x020fe20000000000 */
[----:B--2---:R-:W-:-:S04]  /*0230*/  FADD R12, R4, R7 ;  /* 0x00000007040c7221 */ /* 0x004fc80000000000 */
[----:B------:R-:W-:-:S04]  /*0240*/  FMUL R13, R12, UR7 ;  /* 0x000000070c0d7c20 */ /* 0x000fc80008400000 */
[----:B------:R-:W-:Y:S01]  /*0250*/  FFMA R13, R10, UR6, R13 ;  /* 0x000000060a0d7c23 */ /* 0x000fe2000800000d */
[----:B---3--:R-:W-:-:S04]  /*0260*/  IMAD.WIDE R4, R11, 0x4, R8 ;  /* 0x000000040b047825 */ /* 0x008fc800078e0208 */
[----:B----4-:R-:W-:-:S05]  /*0270*/  FFMA R13, R0, UR8, R13 ;  /* 0x00000008000d7c23 */ /* 0x010fca000800000d */
[----:B------:R-:W-:Y:S01]  /*0280*/  STG.E desc[UR4][R4.64], R13 ;  /* 0x0000000d04007986 */ /* 0x000fe2000c101904 */
[----:B------:R-:W-:Y:S05]  /*0290*/  EXIT ;  /* 0x000000000000794d */ /* 0x000fea0003800000 */
.L_x_0:
[----:B------:R-:W-:-:S00]  /*02a0*/  BRA `(.L_x_0) ;  /* 0xfffffffc00fc7947 */ /* 0x000fc0000383ffff */
[----:B------:R-:W-:-:S00]  /*02b0*/  NOP ;  /* 0x0000000000007918 */ /* 0x000fc00000000000 */
        /* <DEDUP_REMOVED lines=12> */
.L_x_1:


//--------------------- .nv.shared.reserved.0     --------------------------
	.section	.nv.shared.reserved.0,"aw",@nobits
	.weak		__nv_reservedSMEM_offset_0_alias
	.size		__nv_reservedSMEM_offset_0_alias, 0, 64
	.other		__nv_reservedSMEM_offset_0_alias,@"STO_CUDA_RESERVED_SHARED STV_DEFAULT"
__nv_reservedSMEM_offset_0_alias:
	.zero		0
	.zero		64


//--------------------- .nv.constant0._Z18cuda_diffusion2d_0PfS_iifff --------------------------
	.section	.nv.constant0._Z18cuda_diffusion2d_0PfS_iifff,"a",@progbits
	.sectionflags	@""
	.align	4
.nv.constant0._Z18cuda_diffusion2d_0PfS_iifff:
	.zero		932


//--------------------- SYMBOLS --------------------------

	.type		.nv.reservedSmem.offset0,@object
	.size		.nv.reservedSmem.offset0,0x4
